	.headerflags	@"EF_CUDA_TEXMODE_UNIFIED EF_CUDA_64BIT_ADDRESS EF_CUDA_ACCELERATORS EF_CUDA_SM90 EF_CUDA_VIRTUAL_SM(EF_CUDA_SM90)"
	.elftype	@"ET_EXEC"


//--------------------- .nv.info                  --------------------------
	.section	.nv.info,"",@"SHT_CUDA_INFO"
	.align	4


	//----- nvinfo : EIATTR_REGCOUNT
	.align		4
        /*0000*/ 	.byte	0x04, 0x2f
        /*0002*/ 	.short	(.L_3 - .L_2)
	.align		4
.L_2:
        /*0004*/ 	.word	index@(triton_poi_fused__native_batch_norm_legit_no_training_44)
        /*0008*/ 	.word	0x00000012


	//----- nvinfo : EIATTR_MIN_STACK_SIZE
	.align		4
.L_3:
        /*000c*/ 	.byte	0x04, 0x12
        /*000e*/ 	.short	(.L_5 - .L_4)
	.align		4
.L_4:
        /*0010*/ 	.word	index@(triton_poi_fused__native_batch_norm_legit_no_training_44)
        /*0014*/ 	.word	0x00000000


	//----- nvinfo : EIATTR_FRAME_SIZE
	.align		4
.L_5:
        /*0018*/ 	.byte	0x04, 0x11
        /*001a*/ 	.short	(.L_7 - .L_6)
	.align		4
.L_6:
        /*001c*/ 	.word	index@(triton_poi_fused__native_batch_norm_legit_no_training_44)
        /*0020*/ 	.word	0x00000000


	//----- nvinfo : EIATTR_MIN_STACK_SIZE
	.align		4
.L_7:
        /*0024*/ 	.byte	0x04, 0x12
        /*0026*/ 	.short	(.L_9 - .L_8)
	.align		4
.L_8:
        /*0028*/ 	.word	index@(triton_poi_fused__native_batch_norm_legit_no_training_44)
        /*002c*/ 	.word	0x00000000
.L_9:


//--------------------- .nv.info.triton_poi_fused__native_batch_norm_legit_no_training_44 --------------------------
	.section	.nv.info.triton_poi_fused__native_batch_norm_legit_no_training_44,"",@"SHT_CUDA_INFO"
	.sectionflags	@""
	.align	4


	//----- nvinfo : EIATTR_CUDA_API_VERSION
	.align		4
        /*0000*/ 	.byte	0x04, 0x37
        /*0002*/ 	.short	(.L_11 - .L_10)
.L_10:
        /*0004*/ 	.word	0x0000007c


	//----- nvinfo : EIATTR_KPARAM_INFO
	.align		4
.L_11:
        /*0008*/ 	.byte	0x04, 0x17
        /*000a*/ 	.short	(.L_13 - .L_12)
.L_12:
        /*000c*/ 	.word	0x00000000
        /*0010*/ 	.short	0x0006
        /*0012*/ 	.short	0x0030
        /*0014*/ 	.byte	0x00, 0xf0, 0x11, 0x00


	//----- nvinfo : EIATTR_KPARAM_INFO
	.align		4
.L_13:
        /*0018*/ 	.byte	0x04, 0x17
        /*001a*/ 	.short	(.L_15 - .L_14)
.L_14:
        /*001c*/ 	.word	0x00000000
        /*0020*/ 	.short	0x0005
        /*0022*/ 	.short	0x0028
        /*0024*/ 	.byte	0x00, 0xf4, 0x21, 0x00


	//----- nvinfo : EIATTR_KPARAM_INFO
	.align		4
.L_15:
        /*0028*/ 	.byte	0x04, 0x17
        /*002a*/ 	.short	(.L_17 - .L_16)
.L_16:
        /*002c*/ 	.word	0x00000000
        /*0030*/ 	.short	0x0004
        /*0032*/ 	.short	0x0020
        /*0034*/ 	.byte	0x00, 0xf4, 0x21, 0x00


	//----- nvinfo : EIATTR_KPARAM_INFO
	.align		4
.L_17:
        /*0038*/ 	.byte	0x04, 0x17
        /*003a*/ 	.short	(.L_19 - .L_18)
.L_18:
        /*003c*/ 	.word	0x00000000
        /*0040*/ 	.short	0x0003
        /*0042*/ 	.short	0x0018
        /*0044*/ 	.byte	0x00, 0xf4, 0x21, 0x00


	//----- nvinfo : EIATTR_KPARAM_INFO
	.align		4
.L_19:
        /*0048*/ 	.byte	0x04, 0x17
        /*004a*/ 	.short	(.L_21 - .L_20)
.L_20:
        /*004c*/ 	.word	0x00000000
        /*0050*/ 	.short	0x0002
        /*0052*/ 	.short	0x0010
        /*0054*/ 	.byte	0x00, 0xf4, 0x21, 0x00


	//----- nvinfo : EIATTR_KPARAM_INFO
	.align		4
.L_21:
        /*0058*/ 	.byte	0x04, 0x17
        /*005a*/ 	.short	(.L_23 - .L_22)
.L_22:
        /*005c*/ 	.word	0x00000000
        /*0060*/ 	.short	0x0001
        /*0062*/ 	.short	0x0008
        /*0064*/ 	.byte	0x00, 0xf4, 0x21, 0x00


	//----- nvinfo : EIATTR_KPARAM_INFO
	.align		4
.L_23:
        /*0068*/ 	.byte	0x04, 0x17
        /*006a*/ 	.short	(.L_25 - .L_24)
.L_24:
        /*006c*/ 	.word	0x00000000
        /*0070*/ 	.short	0x0000
        /*0072*/ 	.short	0x0000
        /*0074*/ 	.byte	0x00, 0xf4, 0x21, 0x00


	//----- nvinfo : EIATTR_SPARSE_MMA_MASK
	.align		4
.L_25:
        /*0078*/ 	.byte	0x03, 0x50
        /*007a*/ 	.short	0x0000


	//----- nvinfo : EIATTR_MAXREG_COUNT
	.align		4
        /*007c*/ 	.byte	0x03, 0x1b
        /*007e*/ 	.short	0x00ff


	//----- nvinfo : EIATTR_EXIT_INSTR_OFFSETS
	.align		4
        /*0080*/ 	.byte	0x04, 0x1c
        /*0082*/ 	.short	(.L_27 - .L_26)


	//   ....[0]....
.L_26:
        /*0084*/ 	.word	0x000002d0


	//   ....[1]....
        /*0088*/ 	.word	0x000002f0


	//----- nvinfo : EIATTR_REQNTID
	.align		4
.L_27:
        /*008c*/ 	.byte	0x04, 0x10
        /*008e*/ 	.short	(.L_29 - .L_28)
.L_28:
        /*0090*/ 	.word	0x00000080
        /*0094*/ 	.word	0x00000001
        /*0098*/ 	.word	0x00000001


	//----- nvinfo : EIATTR_CBANK_PARAM_SIZE
	.align		4
.L_29:
        /*009c*/ 	.byte	0x03, 0x19
        /*009e*/ 	.short	0x0034


	//----- nvinfo : EIATTR_PARAM_CBANK
	.align		4
        /*00a0*/ 	.byte	0x04, 0x0a
        /*00a2*/ 	.short	(.L_31 - .L_30)
	.align		4
.L_30:
        /*00a4*/ 	.word	index@(.nv.constant0.triton_poi_fused__native_batch_norm_legit_no_training_44)
        /*00a8*/ 	.short	0x0210
        /*00aa*/ 	.short	0x0034


	//----- nvinfo : EIATTR_SW_WAR
	.align		4
.L_31:
        /*00ac*/ 	.byte	0x04, 0x36
        /*00ae*/ 	.short	(.L_33 - .L_32)
.L_32:
        /*00b0*/ 	.word	0x00000008
.L_33:


//--------------------- .nv.callgraph             --------------------------
	.section	.nv.callgraph,"",@"SHT_CUDA_CALLGRAPH"
	.align	4
	.sectionentsize	8
	.align		4
        /*0000*/ 	.word	0x00000000
	.align		4
        /*0004*/ 	.word	0xffffffff
	.align		4
        /*0008*/ 	.word	0x00000000
	.align		4
        /*000c*/ 	.word	0xfffffffe
	.align		4
        /*0010*/ 	.word	0x00000000
	.align		4
        /*0014*/ 	.word	0xfffffffd
	.align		4
        /*0018*/ 	.word	0x00000000
	.align		4
        /*001c*/ 	.word	0xfffffffc


//--------------------- .nv.constant4             --------------------------
	.section	.nv.constant4,"a",@progbits
	.align	8
	.align		8
.nv.constant4:
        /*0000*/ 	.dword	_$_str
	.align		8
        /*0008*/ 	.dword	_$_str_$_2


//--------------------- .text.triton_poi_fused__native_batch_norm_legit_no_training_44 --------------------------
	.section	.text.triton_poi_fused__native_batch_norm_legit_no_training_44,"ax",@progbits
	.align	128
        .global         triton_poi_fused__native_batch_norm_legit_no_training_44
        .type           triton_poi_fused__native_batch_norm_legit_no_training_44,@function
        .size           triton_poi_fused__native_batch_norm_legit_no_training_44,(.L_x_1 - triton_poi_fused__native_batch_norm_legit_no_training_44)
        .other          triton_poi_fused__native_batch_norm_legit_no_training_44,@"STO_CUDA_ENTRY STV_DEFAULT"
triton_poi_fused__native_batch_norm_legit_no_training_44:
.text.triton_poi_fused__native_batch_norm_legit_no_training_44:
[----:B------:R-:W0:Y:S01]  /*0000*/  LDC R1, c[0x0][0x28] ;  /* 0x00000a00ff017b82 */ /* 0x000e220000000800 */
[----:B------:R-:W1:Y:S07]  /*0010*/  S2R R0, SR_TID.X ;  /* 0x0000000000007919 */ /* 0x000e6e0000002100 */
[----:B------:R-:W2:Y:S01]  /*0020*/  LDC.64 R8, c[0x0][0x220] ;  /* 0x00008800ff087b82 */ /* 0x000ea20000000a00 */
[----:B------:R-:W-:Y:S01]  /*0030*/  HFMA2.MMA R14, -RZ, RZ, 0, 0 ;  /* 0x00000000ff0e7435 */ /* 0x000fe200000001ff */
[----:B------:R-:W-:Y:S01]  /*0040*/  ULDC.64 UR4, c[0x0][0x208] ;  /* 0x0000820000047ab9 */ /* 0x000fe20000000a00 */
[----:B------:R-:W3:Y:S05]  /*0050*/  S2R R3, SR_CTAID.X ;  /* 0x0000000000037919 */ /* 0x000eea0000002500 */
[----:B------:R-:W4:Y:S08]  /*0060*/  LDC.64 R4, c[0x0][0x210] ;  /* 0x00008400ff047b82 */ /* 0x000f300000000a00 */
[----:B------:R-:W5:Y:S08]  /*0070*/  LDC.64 R6, c[0x0][0x218] ;  /* 0x00008600ff067b82 */ /* 0x000f700000000a00 */
[----:B------:R-:W5:Y:S01]  /*0080*/  LDC.64 R10, c[0x0][0x228] ;  /* 0x00008a00ff0a7b82 */ /* 0x000f620000000a00 */
[----:B-1----:R-:W-:-:S07]  /*0090*/  LOP3.LUT R0, R0, 0x7f, RZ, 0xc0, !PT ;  /* 0x0000007f00007812 */ /* 0x002fce00078ec0ff */
[----:B------:R-:W1:Y:S01]  /*00a0*/  LDC.64 R12, c[0x0][0x230] ;  /* 0x00008c00ff0c7b82 */ /* 0x000e620000000a00 */
[----:B---3--:R-:W-:-:S04]  /*00b0*/  LEA R0, R3, R0, 0x7 ;  /* 0x0000000003007211 */ /* 0x008fc800078e38ff */
[C---:B------:R-:W-:Y:S01]  /*00c0*/  ISETP.GE.AND P2, PT, R0.reuse, 0x1800, PT ;  /* 0x000018000000780c */ /* 0x040fe20003f46270 */
[----:B------:R-:W-:-:S05]  /*00d0*/  IMAD.HI R2, R0, 0x2aaaaaab, RZ ;  /* 0x2aaaaaab00027827 */ /* 0x000fca00078e02ff */
[----:B------:R-:W-:-:S04]  /*00e0*/  SHF.R.U32.HI R3, RZ, 0x1f, R2 ;  /* 0x0000001fff037819 */ /* 0x000fc80000011602 */
[----:B------:R-:W-:-:S05]  /*00f0*/  LEA.HI R3, R2, R3, RZ, 0x1a ;  /* 0x0000000302037211 */ /* 0x000fca00078fd0ff */
[----:B------:R-:W-:-:S04]  /*0100*/  IMAD R15, R3, -0x180, R0 ;  /* 0xfffffe80030f7824 */ /* 0x000fc800078e0200 */
[----:B--2---:R-:W-:-:S05]  /*0110*/  IMAD.WIDE R8, R15, 0x4, R8 ;  /* 0x000000040f087825 */ /* 0x004fca00078e0208 */
[----:B------:R2:W3:Y:S01]  /*0120*/  @!P2 LDG.E.EL R14, desc[UR4][R8.64] ;  /* 0x00000004080ea981 */ /* 0x0004e2000c2e1900 */
[----:B------:R-:W-:Y:S01]  /*0130*/  CS2R R2, SRZ ;  /* 0x0000000000027805 */ /* 0x000fe2000001ff00 */
[----:B----4-:R-:W-:-:S04]  /*0140*/  IMAD.WIDE R4, R0, 0x4, R4 ;  /* 0x0000000400047825 */ /* 0x010fc800078e0204 */
[C---:B-----5:R-:W-:Y:S01]  /*0150*/  IMAD.WIDE R6, R15.reuse, 0x4, R6 ;  /* 0x000000040f067825 */ /* 0x060fe200078e0206 */
[----:B------:R4:W5:Y:S03]  /*0160*/  @!P2 LDG.E R2, desc[UR4][R4.64] ;  /* 0x000000040402a981 */ /* 0x000966000c1e1900 */
[C---:B0-2---:R-:W-:Y:S01]  /*0170*/  IMAD.WIDE R8, R15.reuse, 0x4, R10 ;  /* 0x000000040f087825 */ /* 0x045fe200078e020a */
[----:B------:R0:W5:Y:S03]  /*0180*/  @!P2 LDG.E.EL R3, desc[UR4][R6.64] ;  /* 0x000000040603a981 */ /* 0x000166000c2e1900 */
[----:B-1----:R-:W-:Y:S01]  /*0190*/  IMAD.WIDE R10, R15, 0x4, R12 ;  /* 0x000000040f0a7825 */ /* 0x002fe200078e020c */
[----:B------:R-:W-:Y:S01]  /*01a0*/  CS2R R12, SRZ ;  /* 0x00000000000c7805 */ /* 0x000fe2000001ff00 */
[----:B----4-:R-:W1:Y:S05]  /*01b0*/  LDC.64 R4, c[0x0][0x238] ;  /* 0x00008e00ff047b82 */ /* 0x010e6a0000000a00 */
[----:B------:R-:W2:Y:S04]  /*01c0*/  @!P2 LDG.E.EL R12, desc[UR4][R8.64] ;  /* 0x00000004080ca981 */ /* 0x000ea8000c2e1900 */
[----:B------:R-:W2:Y:S01]  /*01d0*/  @!P2 LDG.E.EL R13, desc[UR4][R10.64] ;  /* 0x000000040a0da981 */ /* 0x000ea2000c2e1900 */
[----:B0-----:R-:W-:Y:S01]  /*01e0*/  MOV R6, 0x3e800000 ;  /* 0x3e80000000067802 */ /* 0x001fe20000000f00 */
[----:B---3--:R-:W-:-:S04]  /*01f0*/  FADD R14, R14, 9.9999997473787516356e-06 ;  /* 0x3727c5ac0e0e7421 */ /* 0x008fc80000000000 */
[----:B------:R-:W0:Y:S01]  /*0200*/  MUFU.SQRT R15, R14 ;  /* 0x0000000e000f7308 */ /* 0x000e220000002000 */
[----:B-----5:R-:W-:Y:S01]  /*0210*/  FADD R2, -R3, R2 ;  /* 0x0000000203027221 */ /* 0x020fe20000000100 */
[C---:B0-----:R-:W-:Y:S02]  /*0220*/  FSETP.GT.AND P0, PT, R15.reuse, 8.50705917302346158658e+37, PT ;  /* 0x7e8000000f00780b */ /* 0x041fe40003f04000 */
[----:B------:R-:W-:Y:S02]  /*0230*/  FSETP.GEU.AND P1, PT, R15, 1.175494350822287508e-38, PT ;  /* 0x008000000f00780b */ /* 0x000fe40003f2e000 */
[----:B------:R-:W-:-:S09]  /*0240*/  FSEL R6, R6, 1, P0 ;  /* 0x3f80000006067808 */ /* 0x000fd20000000000 */
[----:B------:R-:W-:Y:S02]  /*0250*/  @P0 FMUL R15, R15, 0.25 ;  /* 0x3e8000000f0f0820 */ /* 0x000fe40000400000 */
[----:B------:R-:W-:Y:S02]  /*0260*/  @!P1 FMUL R6, R6, 16777216 ;  /* 0x4b80000006069820 */ /* 0x000fe40000400000 */
[----:B------:R-:W-:-:S06]  /*0270*/  @!P1 FMUL R15, R15, 16777216 ;  /* 0x4b8000000f0f9820 */ /* 0x000fcc0000400000 */
[----:B------:R-:W0:Y:S02]  /*0280*/  MUFU.RCP R15, R15 ;  /* 0x0000000f000f7308 */ /* 0x000e240000001000 */
[----:B0-----:R-:W-:-:S04]  /*0290*/  FMUL R3, R15, R6 ;  /* 0x000000060f037220 */ /* 0x001fc80000400000 */
[----:B------:R-:W-:Y:S01]  /*02a0*/  FMUL R6, R2, R3 ;  /* 0x0000000302067220 */ /* 0x000fe20000400000 */
[----:B-1----:R-:W-:-:S04]  /*02b0*/  IMAD.WIDE R2, R0, 0x4, R4 ;  /* 0x0000000400027825 */ /* 0x002fc800078e0204 */
[----:B--2---:R-:W-:Y:S01]  /*02c0*/  FFMA R13, R6, R12, R13 ;  /* 0x0000000c060d7223 */ /* 0x004fe2000000000d */
[----:B------:R-:W-:Y:S06]  /*02d0*/  @P2 EXIT ;  /* 0x000000000000294d */ /* 0x000fec0003800000 */
[----:B------:R-:W-:Y:S01]  /*02e0*/  STG.E desc[UR4][R2.64], R13 ;  /* 0x0000000d02007986 */ /* 0x000fe2000c101904 */
[----:B------:R-:W-:Y:S05]  /*02f0*/  EXIT ;  /* 0x000000000000794d */ /* 0x000fea0003800000 */
.L_x_0:
[----:B------:R-:W-:-:S00]  /*0300*/  BRA `(.L_x_0) ;  /* 0xfffffffc00fc7947 */ /* 0x000fc0000383ffff */
[----:B------:R-:W-:-:S00]  /*0310*/  NOP ;  /* 0x0000000000007918 */ /* 0x000fc00000000000 */
        /* <DEDUP_REMOVED lines=14> */
.L_x_1:


//--------------------- .nv.global.init           --------------------------
	.section	.nv.global.init,"aw",@progbits
.nv.global.init:
	.type		_$_str,@object
	.size		_$_str,(_$_str_$_2 - _$_str)
_$_str:
        /*0000*/ 	.byte	0x5f, 0x5f, 0x43, 0x55, 0x44, 0x41, 0x5f, 0x46, 0x54, 0x5a, 0x00
	.type		_$_str_$_2,@object
	.size		_$_str_$_2,(.L_1 - _$_str_$_2)
_$_str_$_2:
        /*000b*/ 	.byte	0x5f, 0x5f, 0x43, 0x55, 0x44, 0x41, 0x5f, 0x50, 0x52, 0x45, 0x43, 0x5f, 0x53, 0x51, 0x52, 0x54
        /*001b*/ 	.byte	0x00
.L_1:


//--------------------- .nv.constant0.triton_poi_fused__native_batch_norm_legit_no_training_44 --------------------------
	.section	.nv.constant0.triton_poi_fused__native_batch_norm_legit_no_training_44,"a",@progbits
	.sectionflags	@""
	.align	4
.nv.constant0.triton_poi_fused__native_batch_norm_legit_no_training_44:
	.zero		580
